	.headerflags	@"EF_CUDA_TEXMODE_UNIFIED EF_CUDA_64BIT_ADDRESS EF_CUDA_ACCELERATORS EF_CUDA_SM90 EF_CUDA_VIRTUAL_SM(EF_CUDA_SM90)"
	.elftype	@"ET_EXEC"


//--------------------- .nv.info                  --------------------------
	.section	.nv.info,"",@"SHT_CUDA_INFO"
	.align	4


	//----- nvinfo : EIATTR_REGCOUNT
	.align		4
        /*0000*/ 	.byte	0x04, 0x2f
        /*0002*/ 	.short	(.L_3 - .L_2)
	.align		4
.L_2:
        /*0004*/ 	.word	index@(triton_poi_fused__native_batch_norm_legit_no_training_add_convolution_relu_1)
        /*0008*/ 	.word	0x00000016


	//----- nvinfo : EIATTR_MIN_STACK_SIZE
	.align		4
.L_3:
        /*000c*/ 	.byte	0x04, 0x12
        /*000e*/ 	.short	(.L_5 - .L_4)
	.align		4
.L_4:
        /*0010*/ 	.word	index@(triton_poi_fused__native_batch_norm_legit_no_training_add_convolution_relu_1)
        /*0014*/ 	.word	0x00000000


	//----- nvinfo : EIATTR_FRAME_SIZE
	.align		4
.L_5:
        /*0018*/ 	.byte	0x04, 0x11
        /*001a*/ 	.short	(.L_7 - .L_6)
	.align		4
.L_6:
        /*001c*/ 	.word	index@(triton_poi_fused__native_batch_norm_legit_no_training_add_convolution_relu_1)
        /*0020*/ 	.word	0x00000000


	//----- nvinfo : EIATTR_MIN_STACK_SIZE
	.align		4
.L_7:
        /*0024*/ 	.byte	0x04, 0x12
        /*0026*/ 	.short	(.L_9 - .L_8)
	.align		4
.L_8:
        /*0028*/ 	.word	index@(triton_poi_fused__native_batch_norm_legit_no_training_add_convolution_relu_1)
        /*002c*/ 	.word	0x00000000
.L_9:


//--------------------- .nv.info.triton_poi_fused__native_batch_norm_legit_no_training_add_convolution_relu_1 --------------------------
	.section	.nv.info.triton_poi_fused__native_batch_norm_legit_no_training_add_convolution_relu_1,"",@"SHT_CUDA_INFO"
	.sectionflags	@""
	.align	4


	//----- nvinfo : EIATTR_CUDA_API_VERSION
	.align		4
        /*0000*/ 	.byte	0x04, 0x37
        /*0002*/ 	.short	(.L_11 - .L_10)
.L_10:
        /*0004*/ 	.word	0x0000007c


	//----- nvinfo : EIATTR_KPARAM_INFO
	.align		4
.L_11:
        /*0008*/ 	.byte	0x04, 0x17
        /*000a*/ 	.short	(.L_13 - .L_12)
.L_12:
        /*000c*/ 	.word	0x00000000
        /*0010*/ 	.short	0x0007
        /*0012*/ 	.short	0x0038
        /*0014*/ 	.byte	0x00, 0xf0, 0x11, 0x00


	//----- nvinfo : EIATTR_KPARAM_INFO
	.align		4
.L_13:
        /*0018*/ 	.byte	0x04, 0x17
        /*001a*/ 	.short	(.L_15 - .L_14)
.L_14:
        /*001c*/ 	.word	0x00000000
        /*0020*/ 	.short	0x0006
        /*0022*/ 	.short	0x0030
        /*0024*/ 	.byte	0x00, 0xf4, 0x21, 0x00


	//----- nvinfo : EIATTR_KPARAM_INFO
	.align		4
.L_15:
        /*0028*/ 	.byte	0x04, 0x17
        /*002a*/ 	.short	(.L_17 - .L_16)
.L_16:
        /*002c*/ 	.word	0x00000000
        /*0030*/ 	.short	0x0005
        /*0032*/ 	.short	0x0028
        /*0034*/ 	.byte	0x00, 0xf4, 0x21, 0x00


	//----- nvinfo : EIATTR_KPARAM_INFO
	.align		4
.L_17:
        /*0038*/ 	.byte	0x04, 0x17
        /*003a*/ 	.short	(.L_19 - .L_18)
.L_18:
        /*003c*/ 	.word	0x00000000
        /*0040*/ 	.short	0x0004
        /*0042*/ 	.short	0x0020
        /*0044*/ 	.byte	0x00, 0xf4, 0x21, 0x00


	//----- nvinfo : EIATTR_KPARAM_INFO
	.align		4
.L_19:
        /*0048*/ 	.byte	0x04, 0x17
        /*004a*/ 	.short	(.L_21 - .L_20)
.L_20:
        /*004c*/ 	.word	0x00000000
        /*0050*/ 	.short	0x0003
        /*0052*/ 	.short	0x0018
        /*0054*/ 	.byte	0x00, 0xf4, 0x21, 0x00


	//----- nvinfo : EIATTR_KPARAM_INFO
	.align		4
.L_21:
        /*0058*/ 	.byte	0x04, 0x17
        /*005a*/ 	.short	(.L_23 - .L_22)
.L_22:
        /*005c*/ 	.word	0x00000000
        /*0060*/ 	.short	0x0002
        /*0062*/ 	.short	0x0010
        /*0064*/ 	.byte	0x00, 0xf4, 0x21, 0x00


	//----- nvinfo : EIATTR_KPARAM_INFO
	.align		4
.L_23:
        /*0068*/ 	.byte	0x04, 0x17
        /*006a*/ 	.short	(.L_25 - .L_24)
.L_24:
        /*006c*/ 	.word	0x00000000
        /*0070*/ 	.short	0x0001
        /*0072*/ 	.short	0x0008
        /*0074*/ 	.byte	0x00, 0xf4, 0x21, 0x00


	//----- nvinfo : EIATTR_KPARAM_INFO
	.align		4
.L_25:
        /*0078*/ 	.byte	0x04, 0x17
        /*007a*/ 	.short	(.L_27 - .L_26)
.L_26:
        /*007c*/ 	.word	0x00000000
        /*0080*/ 	.short	0x0000
        /*0082*/ 	.short	0x0000
        /*0084*/ 	.byte	0x00, 0xf4, 0x21, 0x00


	//----- nvinfo : EIATTR_SPARSE_MMA_MASK
	.align		4
.L_27:
        /*0088*/ 	.byte	0x03, 0x50
        /*008a*/ 	.short	0x0000


	//----- nvinfo : EIATTR_MAXREG_COUNT
	.align		4
        /*008c*/ 	.byte	0x03, 0x1b
        /*008e*/ 	.short	0x00ff


	//----- nvinfo : EIATTR_EXIT_INSTR_OFFSETS
	.align		4
        /*0090*/ 	.byte	0x04, 0x1c
        /*0092*/ 	.short	(.L_29 - .L_28)


	//   ....[0]....
.L_28:
        /*0094*/ 	.word	0x00000380


	//   ....[1]....
        /*0098*/ 	.word	0x000003a0


	//----- nvinfo : EIATTR_REQNTID
	.align		4
.L_29:
        /*009c*/ 	.byte	0x04, 0x10
        /*009e*/ 	.short	(.L_31 - .L_30)
.L_30:
        /*00a0*/ 	.word	0x00000080
        /*00a4*/ 	.word	0x00000001
        /*00a8*/ 	.word	0x00000001


	//----- nvinfo : EIATTR_CBANK_PARAM_SIZE
	.align		4
.L_31:
        /*00ac*/ 	.byte	0x03, 0x19
        /*00ae*/ 	.short	0x003c


	//----- nvinfo : EIATTR_PARAM_CBANK
	.align		4
        /*00b0*/ 	.byte	0x04, 0x0a
        /*00b2*/ 	.short	(.L_33 - .L_32)
	.align		4
.L_32:
        /*00b4*/ 	.word	index@(.nv.constant0.triton_poi_fused__native_batch_norm_legit_no_training_add_convolution_relu_1)
        /*00b8*/ 	.short	0x0210
        /*00ba*/ 	.short	0x003c


	//----- nvinfo : EIATTR_SW_WAR
	.align		4
.L_33:
        /*00bc*/ 	.byte	0x04, 0x36
        /*00be*/ 	.short	(.L_35 - .L_34)
.L_34:
        /*00c0*/ 	.word	0x00000008
.L_35:


//--------------------- .nv.callgraph             --------------------------
	.section	.nv.callgraph,"",@"SHT_CUDA_CALLGRAPH"
	.align	4
	.sectionentsize	8
	.align		4
        /*0000*/ 	.word	0x00000000
	.align		4
        /*0004*/ 	.word	0xffffffff
	.align		4
        /*0008*/ 	.word	0x00000000
	.align		4
        /*000c*/ 	.word	0xfffffffe
	.align		4
        /*0010*/ 	.word	0x00000000
	.align		4
        /*0014*/ 	.word	0xfffffffd
	.align		4
        /*0018*/ 	.word	0x00000000
	.align		4
        /*001c*/ 	.word	0xfffffffc


//--------------------- .nv.constant4             --------------------------
	.section	.nv.constant4,"a",@progbits
	.align	8
	.align		8
.nv.constant4:
        /*0000*/ 	.dword	_$_str
	.align		8
        /*0008*/ 	.dword	_$_str_$_2


//--------------------- .text.triton_poi_fused__native_batch_norm_legit_no_training_add_convolution_relu_1 --------------------------
	.section	.text.triton_poi_fused__native_batch_norm_legit_no_training_add_convolution_relu_1,"ax",@progbits
	.align	128
        .global         triton_poi_fused__native_batch_norm_legit_no_training_add_convolution_relu_1
        .type           triton_poi_fused__native_batch_norm_legit_no_training_add_convolution_relu_1,@function
        .size           triton_poi_fused__native_batch_norm_legit_no_training_add_convolution_relu_1,(.L_x_1 - triton_poi_fused__native_batch_norm_legit_no_training_add_convolution_relu_1)
        .other          triton_poi_fused__native_batch_norm_legit_no_training_add_convolution_relu_1,@"STO_CUDA_ENTRY STV_DEFAULT"
triton_poi_fused__native_batch_norm_legit_no_training_add_convolution_relu_1:
.text.triton_poi_fused__native_batch_norm_legit_no_training_add_convolution_relu_1:
[----:B------:R-:W0:Y:S01]  /*0000*/  LDC R1, c[0x0][0x28] ;  /* 0x00000a00ff017b82 */ /* 0x000e220000000800 */
[----:B------:R-:W1:Y:S07]  /*0010*/  S2R R0, SR_TID.X ;  /* 0x0000000000007919 */ /* 0x000e6e0000002100 */
[----:B------:R-:W2:Y:S01]  /*0020*/  LDC.64 R12, c[0x0][0x228] ;  /* 0x00008a00ff0c7b82 */ /* 0x000ea20000000a00 */
[----:B------:R-:W-:Y:S01]  /*0030*/  CS2R R4, SRZ ;  /* 0x0000000000047805 */ /* 0x000fe2000001ff00 */
[----:B------:R-:W-:Y:S01]  /*0040*/  ULDC.64 UR4, c[0x0][0x208] ;  /* 0x0000820000047ab9 */ /* 0x000fe20000000a00 */
[----:B------:R-:W3:Y:S05]  /*0050*/  S2R R3, SR_CTAID.X ;  /* 0x0000000000037919 */ /* 0x000eea0000002500 */
[----:B------:R-:W4:Y:S08]  /*0060*/  LDC.64 R10, c[0x0][0x218] ;  /* 0x00008600ff0a7b82 */ /* 0x000f300000000a00 */
[----:B------:R-:W5:Y:S08]  /*0070*/  LDC.64 R14, c[0x0][0x220] ;  /* 0x00008800ff0e7b82 */ /* 0x000f700000000a00 */
[----:B------:R-:W5:Y:S01]  /*0080*/  LDC.64 R16, c[0x0][0x230] ;  /* 0x00008c00ff107b82 */ /* 0x000f620000000a00 */
[----:B-1----:R-:W-:-:S07]  /*0090*/  LOP3.LUT R0, R0, 0x7f, RZ, 0xc0, !PT ;  /* 0x0000007f00007812 */ /* 0x002fce00078ec0ff */
[----:B------:R-:W1:Y:S01]  /*00a0*/  LDC.64 R6, c[0x0][0x238] ;  /* 0x00008e00ff067b82 */ /* 0x000e620000000a00 */
[----:B---3--:R-:W-:Y:S02]  /*00b0*/  SHF.R.S32.HI R2, RZ, 0x18, R3 ;  /* 0x00000018ff027819 */ /* 0x008fe40000011403 */
[----:B------:R-:W-:Y:S02]  /*00c0*/  LEA R0, R3, R0, 0x7 ;  /* 0x0000000003007211 */ /* 0x000fe400078e38ff */
[----:B------:R-:W-:Y:S02]  /*00d0*/  SGXT R3, R2, 0x1 ;  /* 0x000000010203781a */ /* 0x000fe40000000200 */
[----:B------:R-:W-:Y:S02]  /*00e0*/  ISETP.GE.AND P0, PT, R0, 0x100, PT ;  /* 0x000001000000780c */ /* 0x000fe40003f06270 */
[----:B------:R-:W-:-:S04]  /*00f0*/  LEA.HI R3, R3, R0, RZ, 0x4 ;  /* 0x0000000003037211 */ /* 0x000fc800078f20ff */
[----:B------:R-:W-:-:S04]  /*0100*/  SHF.R.S32.HI R3, RZ, 0x4, R3 ;  /* 0x00000004ff037819 */ /* 0x000fc80000011403 */
[----:B------:R-:W-:-:S04]  /*0110*/  LEA.HI R2, R3, R3, RZ, 0x2 ;  /* 0x0000000303027211 */ /* 0x000fc800078f10ff */
[----:B------:R-:W-:-:S04]  /*0120*/  LOP3.LUT R2, R2, 0xfffffffc, RZ, 0xc0, !PT ;  /* 0xfffffffc02027812 */ /* 0x000fc800078ec0ff */
[----:B------:R-:W-:Y:S02]  /*0130*/  IADD3 R19, R3, -R2, RZ ;  /* 0x8000000203137210 */ /* 0x000fe40007ffe0ff */
[----:B------:R-:W3:Y:S03]  /*0140*/  LDC.64 R2, c[0x0][0x210] ;  /* 0x00008400ff027b82 */ /* 0x000ee60000000a00 */
[----:B--2---:R-:W-:-:S05]  /*0150*/  IMAD.WIDE R12, R19, 0x4, R12 ;  /* 0x00000004130c7825 */ /* 0x004fca00078e020c */
[----:B------:R5:W2:Y:S01]  /*0160*/  @!P0 LDG.E.EL R4, desc[UR4][R12.64] ;  /* 0x000000040c048981 */ /* 0x000aa2000c2e1900 */
[----:B------:R-:W-:Y:S01]  /*0170*/  CS2R R8, SRZ ;  /* 0x0000000000087805 */ /* 0x000fe2000001ff00 */
[----:B----4-:R-:W-:-:S05]  /*0180*/  IMAD.WIDE R10, R19, 0x4, R10 ;  /* 0x00000004130a7825 */ /* 0x010fca00078e020a */
[----:B------:R-:W4:Y:S01]  /*0190*/  @!P0 LDG.E.EL R5, desc[UR4][R10.64] ;  /* 0x000000040a058981 */ /* 0x000f22000c2e1900 */
[----:B-----5:R-:W-:-:S04]  /*01a0*/  IMAD.WIDE R12, R19, 0x4, R14 ;  /* 0x00000004130c7825 */ /* 0x020fc800078e020e */
[----:B---3--:R-:W-:Y:S01]  /*01b0*/  IMAD.WIDE R2, R0, 0x4, R2 ;  /* 0x0000000400027825 */ /* 0x008fe200078e0202 */
[----:B------:R3:W5:Y:S04]  /*01c0*/  @!P0 LDG.E.EL R9, desc[UR4][R12.64] ;  /* 0x000000040c098981 */ /* 0x000768000c2e1900 */
[----:B------:R-:W4:Y:S01]  /*01d0*/  @!P0 LDG.E R8, desc[UR4][R2.64] ;  /* 0x0000000402088981 */ /* 0x000f22000c1e1900 */
[----:B0-----:R-:W-:Y:S01]  /*01e0*/  IMAD.WIDE R14, R19, 0x4, R16 ;  /* 0x00000004130e7825 */ /* 0x001fe200078e0210 */
[----:B------:R-:W-:-:S03]  /*01f0*/  CS2R R16, SRZ ;  /* 0x0000000000107805 */ /* 0x000fc6000001ff00 */
[----:B-1----:R-:W-:-:S03]  /*0200*/  IMAD.WIDE R6, R19, 0x4, R6 ;  /* 0x0000000413067825 */ /* 0x002fc600078e0206 */
[----:B------:R-:W5:Y:S04]  /*0210*/  @!P0 LDG.E.EL R16, desc[UR4][R14.64] ;  /* 0x000000040e108981 */ /* 0x000f68000c2e1900 */
[----:B------:R-:W5:Y:S01]  /*0220*/  @!P0 LDG.E.EL R17, desc[UR4][R6.64] ;  /* 0x0000000406118981 */ /* 0x000f62000c2e1900 */
[----:B---3--:R-:W-:Y:S01]  /*0230*/  HFMA2.MMA R12, -RZ, RZ, 1.625, 0 ;  /* 0x3e800000ff0c7435 */ /* 0x008fe200000001ff */
[----:B--2---:R-:W-:-:S04]  /*0240*/  FADD R10, R4, 9.9999997473787516356e-06 ;  /* 0x3727c5ac040a7421 */ /* 0x004fc80000000000 */
[----:B------:R-:W0:Y:S02]  /*0250*/  MUFU.SQRT R11, R10 ;  /* 0x0000000a000b7308 */ /* 0x000e240000002000 */
[C---:B0-----:R-:W-:Y:S02]  /*0260*/  FSETP.GT.AND P1, PT, R11.reuse, 8.50705917302346158658e+37, PT ;  /* 0x7e8000000b00780b */ /* 0x041fe40003f24000 */
[----:B------:R-:W-:-:S11]  /*0270*/  FSETP.GEU.AND P2, PT, R11, 1.175494350822287508e-38, PT ;  /* 0x008000000b00780b */ /* 0x000fd60003f4e000 */
[----:B------:R-:W-:-:S04]  /*0280*/  @P1 FMUL R11, R11, 0.25 ;  /* 0x3e8000000b0b1820 */ /* 0x000fc80000400000 */
[----:B------:R-:W-:-:S06]  /*0290*/  @!P2 FMUL R11, R11, 16777216 ;  /* 0x4b8000000b0ba820 */ /* 0x000fcc0000400000 */
[----:B------:R-:W0:Y:S01]  /*02a0*/  MUFU.RCP R11, R11 ;  /* 0x0000000b000b7308 */ /* 0x000e220000001000 */
[----:B------:R-:W-:Y:S01]  /*02b0*/  FSEL R12, R12, 1, P1 ;  /* 0x3f8000000c0c7808 */ /* 0x000fe20000800000 */
[----:B----4-:R-:W-:Y:S02]  /*02c0*/  FADD R8, R5, R8 ;  /* 0x0000000805087221 */ /* 0x010fe40000000000 */
[----:B------:R-:W1:Y:S02]  /*02d0*/  LDC.64 R4, c[0x0][0x240] ;  /* 0x00009000ff047b82 */ /* 0x000e640000000a00 */
[----:B------:R-:W-:Y:S01]  /*02e0*/  @!P2 FMUL R12, R12, 16777216 ;  /* 0x4b8000000c0ca820 */ /* 0x000fe20000400000 */
[----:B-----5:R-:W-:-:S03]  /*02f0*/  FADD R9, R8, -R9 ;  /* 0x8000000908097221 */ /* 0x020fc60000000000 */
[----:B0-----:R-:W-:-:S04]  /*0300*/  FMUL R12, R11, R12 ;  /* 0x0000000c0b0c7220 */ /* 0x001fc80000400000 */
[----:B------:R-:W-:-:S04]  /*0310*/  FMUL R12, R9, R12 ;  /* 0x0000000c090c7220 */ /* 0x000fc80000400000 */
[----:B------:R-:W-:-:S05]  /*0320*/  FFMA R12, R12, R16, R17 ;  /* 0x000000100c0c7223 */ /* 0x000fca0000000011 */
[C---:B------:R-:W-:Y:S01]  /*0330*/  FSETP.GEU.AND P1, PT, R12.reuse, RZ, PT ;  /* 0x000000ff0c00720b */ /* 0x040fe20003f2e000 */
[----:B------:R0:W-:Y:S03]  /*0340*/  @!P0 STG.E desc[UR4][R2.64], R8 ;  /* 0x0000000802008986 */ /* 0x0001e6000c101904 */
[----:B------:R-:W-:Y:S01]  /*0350*/  FSEL R12, R12, RZ, P1 ;  /* 0x000000ff0c0c7208 */ /* 0x000fe20000800000 */
[----:B-1----:R-:W-:-:S04]  /*0360*/  IMAD.WIDE R4, R0, 0x4, R4 ;  /* 0x0000000400047825 */ /* 0x002fc800078e0204 */
[----:B------:R-:W-:Y:S01]  /*0370*/  FADD R7, R12, R12 ;  /* 0x0000000c0c077221 */ /* 0x000fe20000000000 */
[----:B0-----:R-:W-:Y:S06]  /*0380*/  @P0 EXIT ;  /* 0x000000000000094d */ /* 0x001fec0003800000 */
[----:B------:R-:W-:Y:S01]  /*0390*/  STG.E desc[UR4][R4.64], R7 ;  /* 0x0000000704007986 */ /* 0x000fe2000c101904 */
[----:B------:R-:W-:Y:S05]  /*03a0*/  EXIT ;  /* 0x000000000000794d */ /* 0x000fea0003800000 */
.L_x_0:
[----:B------:R-:W-:-:S00]  /*03b0*/  BRA `(.L_x_0) ;  /* 0xfffffffc00fc7947 */ /* 0x000fc0000383ffff */
[----:B------:R-:W-:-:S00]  /*03c0*/  NOP ;  /* 0x0000000000007918 */ /* 0x000fc00000000000 */
        /* <DEDUP_REMOVED lines=11> */
.L_x_1:


//--------------------- .nv.global.init           --------------------------
	.section	.nv.global.init,"aw",@progbits
.nv.global.init:
	.type		_$_str,@object
	.size		_$_str,(_$_str_$_2 - _$_str)
_$_str:
        /*0000*/ 	.byte	0x5f, 0x5f, 0x43, 0x55, 0x44, 0x41, 0x5f, 0x46, 0x54, 0x5a, 0x00
	.type		_$_str_$_2,@object
	.size		_$_str_$_2,(.L_1 - _$_str_$_2)
_$_str_$_2:
        /*000b*/ 	.byte	0x5f, 0x5f, 0x43, 0x55, 0x44, 0x41, 0x5f, 0x50, 0x52, 0x45, 0x43, 0x5f, 0x53, 0x51, 0x52, 0x54
        /*001b*/ 	.byte	0x00
.L_1:


//--------------------- .nv.constant0.triton_poi_fused__native_batch_norm_legit_no_training_add_convolution_relu_1 --------------------------
	.section	.nv.constant0.triton_poi_fused__native_batch_norm_legit_no_training_add_convolution_relu_1,"a",@progbits
	.sectionflags	@""
	.align	4
.nv.constant0.triton_poi_fused__native_batch_norm_legit_no_training_add_convolution_relu_1:
	.zero		588
